	.headerflags	@"EF_CUDA_TEXMODE_UNIFIED EF_CUDA_64BIT_ADDRESS EF_CUDA_ACCELERATORS EF_CUDA_SM90 EF_CUDA_VIRTUAL_SM(EF_CUDA_SM90)"
	.elftype	@"ET_EXEC"


//--------------------- .nv.info                  --------------------------
	.section	.nv.info,"",@"SHT_CUDA_INFO"
	.align	4


	//----- nvinfo : EIATTR_REGCOUNT
	.align		4
        /*0000*/ 	.byte	0x04, 0x2f
        /*0002*/ 	.short	(.L_1 - .L_0)
	.align		4
.L_0:
        /*0004*/ 	.word	index@(triton_poi_fused_convolution_leaky_relu_44)
        /*0008*/ 	.word	0x0000000e


	//----- nvinfo : EIATTR_MIN_STACK_SIZE
	.align		4
.L_1:
        /*000c*/ 	.byte	0x04, 0x12
        /*000e*/ 	.short	(.L_3 - .L_2)
	.align		4
.L_2:
        /*0010*/ 	.word	index@(triton_poi_fused_convolution_leaky_relu_44)
        /*0014*/ 	.word	0x00000000


	//----- nvinfo : EIATTR_FRAME_SIZE
	.align		4
.L_3:
        /*0018*/ 	.byte	0x04, 0x11
        /*001a*/ 	.short	(.L_5 - .L_4)
	.align		4
.L_4:
        /*001c*/ 	.word	index@(triton_poi_fused_convolution_leaky_relu_44)
        /*0020*/ 	.word	0x00000000


	//----- nvinfo : EIATTR_MIN_STACK_SIZE
	.align		4
.L_5:
        /*0024*/ 	.byte	0x04, 0x12
        /*0026*/ 	.short	(.L_7 - .L_6)
	.align		4
.L_6:
        /*0028*/ 	.word	index@(triton_poi_fused_convolution_leaky_relu_44)
        /*002c*/ 	.word	0x00000000
.L_7:


//--------------------- .nv.info.triton_poi_fused_convolution_leaky_relu_44 --------------------------
	.section	.nv.info.triton_poi_fused_convolution_leaky_relu_44,"",@"SHT_CUDA_INFO"
	.sectionflags	@""
	.align	4


	//----- nvinfo : EIATTR_CUDA_API_VERSION
	.align		4
        /*0000*/ 	.byte	0x04, 0x37
        /*0002*/ 	.short	(.L_9 - .L_8)
.L_8:
        /*0004*/ 	.word	0x0000007c


	//----- nvinfo : EIATTR_KPARAM_INFO
	.align		4
.L_9:
        /*0008*/ 	.byte	0x04, 0x17
        /*000a*/ 	.short	(.L_11 - .L_10)
.L_10:
        /*000c*/ 	.word	0x00000000
        /*0010*/ 	.short	0x0003
        /*0012*/ 	.short	0x0018
        /*0014*/ 	.byte	0x00, 0xf0, 0x11, 0x00


	//----- nvinfo : EIATTR_KPARAM_INFO
	.align		4
.L_11:
        /*0018*/ 	.byte	0x04, 0x17
        /*001a*/ 	.short	(.L_13 - .L_12)
.L_12:
        /*001c*/ 	.word	0x00000000
        /*0020*/ 	.short	0x0002
        /*0022*/ 	.short	0x0010
        /*0024*/ 	.byte	0x00, 0xf4, 0x21, 0x00


	//----- nvinfo : EIATTR_KPARAM_INFO
	.align		4
.L_13:
        /*0028*/ 	.byte	0x04, 0x17
        /*002a*/ 	.short	(.L_15 - .L_14)
.L_14:
        /*002c*/ 	.word	0x00000000
        /*0030*/ 	.short	0x0001
        /*0032*/ 	.short	0x0008
        /*0034*/ 	.byte	0x00, 0xf4, 0x21, 0x00


	//----- nvinfo : EIATTR_KPARAM_INFO
	.align		4
.L_15:
        /*0038*/ 	.byte	0x04, 0x17
        /*003a*/ 	.short	(.L_17 - .L_16)
.L_16:
        /*003c*/ 	.word	0x00000000
        /*0040*/ 	.short	0x0000
        /*0042*/ 	.short	0x0000
        /*0044*/ 	.byte	0x00, 0xf4, 0x21, 0x00


	//----- nvinfo : EIATTR_SPARSE_MMA_MASK
	.align		4
.L_17:
        /*0048*/ 	.byte	0x03, 0x50
        /*004a*/ 	.short	0x0000


	//----- nvinfo : EIATTR_MAXREG_COUNT
	.align		4
        /*004c*/ 	.byte	0x03, 0x1b
        /*004e*/ 	.short	0x00ff


	//----- nvinfo : EIATTR_EXIT_INSTR_OFFSETS
	.align		4
        /*0050*/ 	.byte	0x04, 0x1c
        /*0052*/ 	.short	(.L_19 - .L_18)


	//   ....[0]....
.L_18:
        /*0054*/ 	.word	0x000001c0


	//   ....[1]....
        /*0058*/ 	.word	0x000001e0


	//----- nvinfo : EIATTR_REQNTID
	.align		4
.L_19:
        /*005c*/ 	.byte	0x04, 0x10
        /*005e*/ 	.short	(.L_21 - .L_20)
.L_20:
        /*0060*/ 	.word	0x00000080
        /*0064*/ 	.word	0x00000001
        /*0068*/ 	.word	0x00000001


	//----- nvinfo : EIATTR_CBANK_PARAM_SIZE
	.align		4
.L_21:
        /*006c*/ 	.byte	0x03, 0x19
        /*006e*/ 	.short	0x001c


	//----- nvinfo : EIATTR_PARAM_CBANK
	.align		4
        /*0070*/ 	.byte	0x04, 0x0a
        /*0072*/ 	.short	(.L_23 - .L_22)
	.align		4
.L_22:
        /*0074*/ 	.word	index@(.nv.constant0.triton_poi_fused_convolution_leaky_relu_44)
        /*0078*/ 	.short	0x0210
        /*007a*/ 	.short	0x001c


	//----- nvinfo : EIATTR_SW_WAR
	.align		4
.L_23:
        /*007c*/ 	.byte	0x04, 0x36
        /*007e*/ 	.short	(.L_25 - .L_24)
.L_24:
        /*0080*/ 	.word	0x00000008
.L_25:


//--------------------- .nv.callgraph             --------------------------
	.section	.nv.callgraph,"",@"SHT_CUDA_CALLGRAPH"
	.align	4
	.sectionentsize	8
	.align		4
        /*0000*/ 	.word	0x00000000
	.align		4
        /*0004*/ 	.word	0xffffffff
	.align		4
        /*0008*/ 	.word	0x00000000
	.align		4
        /*000c*/ 	.word	0xfffffffe
	.align		4
        /*0010*/ 	.word	0x00000000
	.align		4
        /*0014*/ 	.word	0xfffffffd
	.align		4
        /*0018*/ 	.word	0x00000000
	.align		4
        /*001c*/ 	.word	0xfffffffc


//--------------------- .text.triton_poi_fused_convolution_leaky_relu_44 --------------------------
	.section	.text.triton_poi_fused_convolution_leaky_relu_44,"ax",@progbits
	.align	128
        .global         triton_poi_fused_convolution_leaky_relu_44
        .type           triton_poi_fused_convolution_leaky_relu_44,@function
        .size           triton_poi_fused_convolution_leaky_relu_44,(.L_x_1 - triton_poi_fused_convolution_leaky_relu_44)
        .other          triton_poi_fused_convolution_leaky_relu_44,@"STO_CUDA_ENTRY STV_DEFAULT"
triton_poi_fused_convolution_leaky_relu_44:
.text.triton_poi_fused_convolution_leaky_relu_44:
[----:B------:R-:W0:Y:S02]  /*0000*/  LDC R1, c[0x0][0x28] ;  /* 0x00000a00ff017b82 */ /* 0x000e240000000800 */
[----:B------:R-:W1:Y:S01]  /*0010*/  S2R R0, SR_TID.X ;  /* 0x0000000000007919 */ /* 0x000e620000002100 */
[----:B------:R-:W2:Y:S01]  /*0020*/  LDC.64 R4, c[0x0][0x218] ;  /* 0x00008600ff047b82 */ /* 0x000ea20000000a00 */
[----:B------:R-:W-:Y:S01]  /*0030*/  ULDC.64 UR4, c[0x0][0x208] ;  /* 0x0000820000047ab9 */ /* 0x000fe20000000a00 */
[----:B------:R-:W-:Y:S01]  /*0040*/  ULDC.64 UR6, c[0x0][0x220] ;  /* 0x0000880000067ab9 */ /* 0x000fe20000000a00 */
[----:B------:R-:W3:Y:S05]  /*0050*/  S2R R7, SR_CTAID.X ;  /* 0x0000000000077919 */ /* 0x000eea0000002500 */
[----:B------:R-:W4:Y:S01]  /*0060*/  LDC.64 R2, c[0x0][0x210] ;  /* 0x00008400ff027b82 */ /* 0x000f220000000a00 */
[----:B-1----:R-:W-:-:S02]  /*0070*/  LOP3.LUT R0, R0, 0x7f, RZ, 0xc0, !PT ;  /* 0x0000007f00007812 */ /* 0x002fc400078ec0ff */
[----:B---3--:R-:W-:-:S03]  /*0080*/  SHF.R.S32.HI R6, RZ, 0x18, R7 ;  /* 0x00000018ff067819 */ /* 0x008fc60000011407 */
[----:B------:R-:W-:Y:S01]  /*0090*/  IMAD R7, R7, 0x80, R0 ;  /* 0x0000008007077824 */ /* 0x000fe200078e0200 */
[----:B------:R-:W-:-:S03]  /*00a0*/  SGXT R0, R6, 0x1 ;  /* 0x000000010600781a */ /* 0x000fc60000000200 */
[C---:B----4-:R-:W-:Y:S01]  /*00b0*/  IMAD.WIDE R2, R7.reuse, 0x4, R2 ;  /* 0x0000000407027825 */ /* 0x050fe200078e0202 */
[----:B------:R-:W-:Y:S02]  /*00c0*/  ISETP.GE.AND P1, PT, R7, 0x800, PT ;  /* 0x000008000700780c */ /* 0x000fe40003f26270 */
[----:B------:R-:W-:-:S04]  /*00d0*/  LEA.HI R0, R0, R7, RZ, 0x9 ;  /* 0x0000000700007211 */ /* 0x000fc800078f48ff */
[----:B------:R-:W-:-:S05]  /*00e0*/  LOP3.LUT R0, R0, 0xfffffe00, RZ, 0xc0, !PT ;  /* 0xfffffe0000007812 */ /* 0x000fca00078ec0ff */
[----:B------:R-:W-:Y:S02]  /*00f0*/  IMAD.IADD R9, R7, 0x1, -R0 ;  /* 0x0000000107097824 */ /* 0x000fe400078e0a00 */
[----:B------:R-:W-:Y:S02]  /*0100*/  IMAD.MOV.U32 R0, RZ, RZ, RZ ;  /* 0x000000ffff007224 */ /* 0x000fe400078e00ff */
[----:B--2---:R-:W-:-:S04]  /*0110*/  IMAD.WIDE R4, R9, 0x4, R4 ;  /* 0x0000000409047825 */ /* 0x004fc800078e0204 */
[----:B------:R-:W-:Y:S01]  /*0120*/  IMAD.MOV.U32 R9, RZ, RZ, RZ ;  /* 0x000000ffff097224 */ /* 0x000fe200078e00ff */
[----:B------:R-:W2:Y:S05]  /*0130*/  @!P1 LDG.E R0, desc[UR4][R2.64] ;  /* 0x0000000402009981 */ /* 0x000eaa000c1e1900 */
[----:B------:R-:W2:Y:S01]  /*0140*/  @!P1 LDG.E.EL R9, desc[UR4][R4.64] ;  /* 0x0000000404099981 */ /* 0x000ea2000c2e1900 */
[----:B------:R-:W-:-:S04]  /*0150*/  IADD3 R6, P2, R7, UR6, RZ ;  /* 0x0000000607067c10 */ /* 0x000fc8000ff5e0ff */
[----:B------:R-:W-:Y:S02]  /*0160*/  LEA.HI.X.SX32 R7, R7, UR7, 0x1, P2 ;  /* 0x0000000707077c11 */ /* 0x000fe400090f0eff */
[----:B--2---:R-:W-:Y:S01]  /*0170*/  FSETP.GT.AND P0, PT, R0, -R9, PT ;  /* 0x800000090000720b */ /* 0x004fe20003f04000 */
[----:B------:R-:W-:-:S03]  /*0180*/  FADD R9, R9, R0 ;  /* 0x0000000009097221 */ /* 0x000fc60000000000 */
[----:B------:R-:W-:-:S05]  /*0190*/  SEL R11, RZ, 0x1, !P0 ;  /* 0x00000001ff0b7807 */ /* 0x000fca0004000000 */
[----:B------:R1:W-:Y:S04]  /*01a0*/  @!P1 STG.E.U8 desc[UR4][R6.64], R11 ;  /* 0x0000000b06009986 */ /* 0x0003e8000c101104 */
[----:B------:R-:W-:Y:S01]  /*01b0*/  @!P0 FMUL R9, R9, 0.10000000149011611938 ;  /* 0x3dcccccd09098820 */ /* 0x000fe20000400000 */
[----:B------:R-:W-:Y:S06]  /*01c0*/  @P1 EXIT ;  /* 0x000000000000194d */ /* 0x000fec0003800000 */
[----:B------:R-:W-:Y:S01]  /*01d0*/  STG.E desc[UR4][R2.64], R9 ;  /* 0x0000000902007986 */ /* 0x000fe2000c101904 */
[----:B------:R-:W-:Y:S05]  /*01e0*/  EXIT ;  /* 0x000000000000794d */ /* 0x000fea0003800000 */
.L_x_0:
[----:B------:R-:W-:-:S00]  /*01f0*/  BRA `(.L_x_0) ;  /* 0xfffffffc00fc7947 */ /* 0x000fc0000383ffff */
[----:B------:R-:W-:-:S00]  /*0200*/  NOP ;  /* 0x0000000000007918 */ /* 0x000fc00000000000 */
[----:B------:R-:W-:-:S00]  /*0210*/  NOP ;  /* 0x0000000000007918 */ /* 0x000fc00000000000 */
[----:B------:R-:W-:-:S00]  /*0220*/  NOP ;  /* 0x0000000000007918 */ /* 0x000fc00000000000 */
[----:B------:R-:W-:-:S00]  /*0230*/  NOP ;  /* 0x0000000000007918 */ /* 0x000fc00000000000 */
[----:B------:R-:W-:-:S00]  /*0240*/  NOP ;  /* 0x0000000000007918 */ /* 0x000fc00000000000 */
[----:B------:R-:W-:-:S00]  /*0250*/  NOP ;  /* 0x0000000000007918 */ /* 0x000fc00000000000 */
[----:B------:R-:W-:-:S00]  /*0260*/  NOP ;  /* 0x0000000000007918 */ /* 0x000fc00000000000 */
[----:B------:R-:W-:-:S00]  /*0270*/  NOP ;  /* 0x0000000000007918 */ /* 0x000fc00000000000 */
.L_x_1:


//--------------------- .nv.constant0.triton_poi_fused_convolution_leaky_relu_44 --------------------------
	.section	.nv.constant0.triton_poi_fused_convolution_leaky_relu_44,"a",@progbits
	.sectionflags	@""
	.align	4
.nv.constant0.triton_poi_fused_convolution_leaky_relu_44:
	.zero		556
